	.headerflags	@"EF_CUDA_TEXMODE_UNIFIED EF_CUDA_64BIT_ADDRESS EF_CUDA_ACCELERATORS EF_CUDA_SM90 EF_CUDA_VIRTUAL_SM(EF_CUDA_SM90)"
	.elftype	@"ET_EXEC"


//--------------------- .nv.info                  --------------------------
	.section	.nv.info,"",@"SHT_CUDA_INFO"
	.align	4


	//----- nvinfo : EIATTR_REGCOUNT
	.align		4
        /*0000*/ 	.byte	0x04, 0x2f
        /*0002*/ 	.short	(.L_3 - .L_2)
	.align		4
.L_2:
        /*0004*/ 	.word	index@(triton_poi_fused__weight_norm_interface_4)
        /*0008*/ 	.word	0x0000000c


	//----- nvinfo : EIATTR_MIN_STACK_SIZE
	.align		4
.L_3:
        /*000c*/ 	.byte	0x04, 0x12
        /*000e*/ 	.short	(.L_5 - .L_4)
	.align		4
.L_4:
        /*0010*/ 	.word	index@(triton_poi_fused__weight_norm_interface_4)
        /*0014*/ 	.word	0x00000000


	//----- nvinfo : EIATTR_FRAME_SIZE
	.align		4
.L_5:
        /*0018*/ 	.byte	0x04, 0x11
        /*001a*/ 	.short	(.L_7 - .L_6)
	.align		4
.L_6:
        /*001c*/ 	.word	index@(triton_poi_fused__weight_norm_interface_4)
        /*0020*/ 	.word	0x00000000


	//----- nvinfo : EIATTR_MIN_STACK_SIZE
	.align		4
.L_7:
        /*0024*/ 	.byte	0x04, 0x12
        /*0026*/ 	.short	(.L_9 - .L_8)
	.align		4
.L_8:
        /*0028*/ 	.word	index@(triton_poi_fused__weight_norm_interface_4)
        /*002c*/ 	.word	0x00000000
.L_9:


//--------------------- .nv.info.triton_poi_fused__weight_norm_interface_4 --------------------------
	.section	.nv.info.triton_poi_fused__weight_norm_interface_4,"",@"SHT_CUDA_INFO"
	.sectionflags	@""
	.align	4


	//----- nvinfo : EIATTR_CUDA_API_VERSION
	.align		4
        /*0000*/ 	.byte	0x04, 0x37
        /*0002*/ 	.short	(.L_11 - .L_10)
.L_10:
        /*0004*/ 	.word	0x0000007c


	//----- nvinfo : EIATTR_KPARAM_INFO
	.align		4
.L_11:
        /*0008*/ 	.byte	0x04, 0x17
        /*000a*/ 	.short	(.L_13 - .L_12)
.L_12:
        /*000c*/ 	.word	0x00000000
        /*0010*/ 	.short	0x0002
        /*0012*/ 	.short	0x0010
        /*0014*/ 	.byte	0x00, 0xf0, 0x11, 0x00


	//----- nvinfo : EIATTR_KPARAM_INFO
	.align		4
.L_13:
        /*0018*/ 	.byte	0x04, 0x17
        /*001a*/ 	.short	(.L_15 - .L_14)
.L_14:
        /*001c*/ 	.word	0x00000000
        /*0020*/ 	.short	0x0001
        /*0022*/ 	.short	0x0008
        /*0024*/ 	.byte	0x00, 0xf4, 0x21, 0x00


	//----- nvinfo : EIATTR_KPARAM_INFO
	.align		4
.L_15:
        /*0028*/ 	.byte	0x04, 0x17
        /*002a*/ 	.short	(.L_17 - .L_16)
.L_16:
        /*002c*/ 	.word	0x00000000
        /*0030*/ 	.short	0x0000
        /*0032*/ 	.short	0x0000
        /*0034*/ 	.byte	0x00, 0xf4, 0x21, 0x00


	//----- nvinfo : EIATTR_SPARSE_MMA_MASK
	.align		4
.L_17:
        /*0038*/ 	.byte	0x03, 0x50
        /*003a*/ 	.short	0x0000


	//----- nvinfo : EIATTR_MAXREG_COUNT
	.align		4
        /*003c*/ 	.byte	0x03, 0x1b
        /*003e*/ 	.short	0x00ff


	//----- nvinfo : EIATTR_EXIT_INSTR_OFFSETS
	.align		4
        /*0040*/ 	.byte	0x04, 0x1c
        /*0042*/ 	.short	(.L_19 - .L_18)


	//   ....[0]....
.L_18:
        /*0044*/ 	.word	0x00000130


	//   ....[1]....
        /*0048*/ 	.word	0x00000170


	//----- nvinfo : EIATTR_REQNTID
	.align		4
.L_19:
        /*004c*/ 	.byte	0x04, 0x10
        /*004e*/ 	.short	(.L_21 - .L_20)
.L_20:
        /*0050*/ 	.word	0x00000020
        /*0054*/ 	.word	0x00000001
        /*0058*/ 	.word	0x00000001


	//----- nvinfo : EIATTR_CBANK_PARAM_SIZE
	.align		4
.L_21:
        /*005c*/ 	.byte	0x03, 0x19
        /*005e*/ 	.short	0x0014


	//----- nvinfo : EIATTR_PARAM_CBANK
	.align		4
        /*0060*/ 	.byte	0x04, 0x0a
        /*0062*/ 	.short	(.L_23 - .L_22)
	.align		4
.L_22:
        /*0064*/ 	.word	index@(.nv.constant0.triton_poi_fused__weight_norm_interface_4)
        /*0068*/ 	.short	0x0210
        /*006a*/ 	.short	0x0014


	//----- nvinfo : EIATTR_SW_WAR
	.align		4
.L_23:
        /*006c*/ 	.byte	0x04, 0x36
        /*006e*/ 	.short	(.L_25 - .L_24)
.L_24:
        /*0070*/ 	.word	0x00000008
.L_25:


//--------------------- .nv.callgraph             --------------------------
	.section	.nv.callgraph,"",@"SHT_CUDA_CALLGRAPH"
	.align	4
	.sectionentsize	8
	.align		4
        /*0000*/ 	.word	0x00000000
	.align		4
        /*0004*/ 	.word	0xffffffff
	.align		4
        /*0008*/ 	.word	0x00000000
	.align		4
        /*000c*/ 	.word	0xfffffffe
	.align		4
        /*0010*/ 	.word	0x00000000
	.align		4
        /*0014*/ 	.word	0xfffffffd
	.align		4
        /*0018*/ 	.word	0x00000000
	.align		4
        /*001c*/ 	.word	0xfffffffc


//--------------------- .nv.constant4             --------------------------
	.section	.nv.constant4,"a",@progbits
	.align	8
	.align		8
.nv.constant4:
        /*0000*/ 	.dword	_$_str
	.align		8
        /*0008*/ 	.dword	_$_str_$_2


//--------------------- .text.triton_poi_fused__weight_norm_interface_4 --------------------------
	.section	.text.triton_poi_fused__weight_norm_interface_4,"ax",@progbits
	.align	128
        .global         triton_poi_fused__weight_norm_interface_4
        .type           triton_poi_fused__weight_norm_interface_4,@function
        .size           triton_poi_fused__weight_norm_interface_4,(.L_x_1 - triton_poi_fused__weight_norm_interface_4)
        .other          triton_poi_fused__weight_norm_interface_4,@"STO_CUDA_ENTRY STV_DEFAULT"
triton_poi_fused__weight_norm_interface_4:
.text.triton_poi_fused__weight_norm_interface_4:
[----:B------:R-:W0:Y:S02]  /*0000*/  LDC R1, c[0x0][0x28] ;  /* 0x00000a00ff017b82 */ /* 0x000e240000000800 */
[----:B------:R-:W1:Y:S01]  /*0010*/  S2R R4, SR_TID.X ;  /* 0x0000000000047919 */ /* 0x000e620000002100 */
[----:B------:R-:W2:Y:S01]  /*0020*/  LDC.64 R2, c[0x0][0x210] ;  /* 0x00008400ff027b82 */ /* 0x000ea20000000a00 */
[----:B------:R-:W-:Y:S01]  /*0030*/  HFMA2.MMA R6, -RZ, RZ, 0, 0 ;  /* 0x00000000ff067435 */ /* 0x000fe200000001ff */
[----:B------:R-:W-:Y:S01]  /*0040*/  ULDC.64 UR4, c[0x0][0x208] ;  /* 0x0000820000047ab9 */ /* 0x000fe20000000a00 */
[----:B------:R-:W3:Y:S01]  /*0050*/  S2R R7, SR_CTAID.X ;  /* 0x0000000000077919 */ /* 0x000ee20000002500 */
[----:B-1----:R-:W-:-:S05]  /*0060*/  LOP3.LUT R0, R4, 0x3, RZ, 0xc0, !PT ;  /* 0x0000000304007812 */ /* 0x002fca00078ec0ff */
[----:B---3--:R-:W-:Y:S01]  /*0070*/  IMAD R7, R7, 0x4, R0 ;  /* 0x0000000407077824 */ /* 0x008fe200078e0200 */
[----:B------:R-:W-:-:S03]  /*0080*/  MOV R0, RZ ;  /* 0x000000ff00007202 */ /* 0x000fc60000000f00 */
[C---:B------:R-:W-:Y:S01]  /*0090*/  IMAD.SHL.U32 R5, R7.reuse, 0x2, RZ ;  /* 0x0000000207057824 */ /* 0x040fe200078e00ff */
[----:B------:R-:W-:-:S03]  /*00a0*/  ISETP.GE.AND P0, PT, R7, 0x4, PT ;  /* 0x000000040700780c */ /* 0x000fc60003f06270 */
[----:B--2---:R-:W-:-:S10]  /*00b0*/  IMAD.WIDE R2, R5, 0x4, R2 ;  /* 0x0000000405027825 */ /* 0x004fd400078e0202 */
[----:B------:R-:W2:Y:S04]  /*00c0*/  @!P0 LDG.E.EL R6, desc[UR4][R2.64+0x4] ;  /* 0x0000040402068981 */ /* 0x000ea8000c2e1900 */
[----:B------:R-:W3:Y:S01]  /*00d0*/  @!P0 LDG.E.EL R0, desc[UR4][R2.64] ;  /* 0x0000000402008981 */ /* 0x000ee2000c2e1900 */
[----:B------:R-:W-:Y:S02]  /*00e0*/  LOP3.LUT P0, RZ, R4, 0x1c, RZ, 0xc0, !PT ;  /* 0x0000001c04ff7812 */ /* 0x000fe4000780c0ff */
[----:B------:R-:W1:Y:S02]  /*00f0*/  LDC.64 R4, c[0x0][0x218] ;  /* 0x00008600ff047b82 */ /* 0x000e640000000a00 */
[----:B------:R-:W-:Y:S01]  /*0100*/  ISETP.LT.AND P0, PT, R7, 0x4, !P0 ;  /* 0x000000040700780c */ /* 0x000fe20004701270 */
[----:B--2---:R-:W-:-:S04]  /*0110*/  FMUL R9, R6, R6 ;  /* 0x0000000606097220 */ /* 0x004fc80000400000 */
[----:B---3--:R-:W-:-:S08]  /*0120*/  FFMA R9, R0, R0, R9 ;  /* 0x0000000000097223 */ /* 0x008fd00000000009 */
[----:B-1----:R-:W-:Y:S05]  /*0130*/  @!P0 EXIT ;  /* 0x000000000000894d */ /* 0x002fea0003800000 */
[----:B------:R-:W0:Y:S01]  /*0140*/  MUFU.SQRT R9, R9 ;  /* 0x0000000900097308 */ /* 0x000e220000002000 */
[----:B------:R-:W-:-:S05]  /*0150*/  IMAD.WIDE R2, R7, 0x4, R4 ;  /* 0x0000000407027825 */ /* 0x000fca00078e0204 */
[----:B0-----:R-:W-:Y:S01]  /*0160*/  STG.E desc[UR4][R2.64], R9 ;  /* 0x0000000902007986 */ /* 0x001fe2000c101904 */
[----:B------:R-:W-:Y:S05]  /*0170*/  EXIT ;  /* 0x000000000000794d */ /* 0x000fea0003800000 */
.L_x_0:
[----:B------:R-:W-:-:S00]  /*0180*/  BRA `(.L_x_0) ;  /* 0xfffffffc00fc7947 */ /* 0x000fc0000383ffff */
[----:B------:R-:W-:-:S00]  /*0190*/  NOP ;  /* 0x0000000000007918 */ /* 0x000fc00000000000 */
        /* <DEDUP_REMOVED lines=14> */
.L_x_1:


//--------------------- .nv.global.init           --------------------------
	.section	.nv.global.init,"aw",@progbits
.nv.global.init:
	.type		_$_str,@object
	.size		_$_str,(_$_str_$_2 - _$_str)
_$_str:
        /*0000*/ 	.byte	0x5f, 0x5f, 0x43, 0x55, 0x44, 0x41, 0x5f, 0x46, 0x54, 0x5a, 0x00
	.type		_$_str_$_2,@object
	.size		_$_str_$_2,(.L_1 - _$_str_$_2)
_$_str_$_2:
        /*000b*/ 	.byte	0x5f, 0x5f, 0x43, 0x55, 0x44, 0x41, 0x5f, 0x50, 0x52, 0x45, 0x43, 0x5f, 0x53, 0x51, 0x52, 0x54
        /*001b*/ 	.byte	0x00
.L_1:


//--------------------- .nv.constant0.triton_poi_fused__weight_norm_interface_4 --------------------------
	.section	.nv.constant0.triton_poi_fused__weight_norm_interface_4,"a",@progbits
	.sectionflags	@""
	.align	4
.nv.constant0.triton_poi_fused__weight_norm_interface_4:
	.zero		548
